//
// Generated by NVIDIA NVVM Compiler
//
// Compiler Build ID: CL-36424714
// Cuda compilation tools, release 13.0, V13.0.88
// Based on NVVM 20.0.0
//

.version 9.0
.target sm_100
.address_size 64

	// .globl	_Z21conv2d_backward_inputPKfS0_Pfiiiiii

.visible .entry _Z21conv2d_backward_inputPKfS0_Pfiiiiii(
	.param .u64 .ptr .align 1 _Z21conv2d_backward_inputPKfS0_Pfiiiiii_param_0,
	.param .u64 .ptr .align 1 _Z21conv2d_backward_inputPKfS0_Pfiiiiii_param_1,
	.param .u64 .ptr .align 1 _Z21conv2d_backward_inputPKfS0_Pfiiiiii_param_2,
	.param .u32 _Z21conv2d_backward_inputPKfS0_Pfiiiiii_param_3,
	.param .u32 _Z21conv2d_backward_inputPKfS0_Pfiiiiii_param_4,
	.param .u32 _Z21conv2d_backward_inputPKfS0_Pfiiiiii_param_5,
	.param .u32 _Z21conv2d_backward_inputPKfS0_Pfiiiiii_param_6,
	.param .u32 _Z21conv2d_backward_inputPKfS0_Pfiiiiii_param_7,
	.param .u32 _Z21conv2d_backward_inputPKfS0_Pfiiiiii_param_8
)
{


	ret;

}


// ===== COMPILED SASS (sm_100) =====

	.target	sm_100

	.elftype	@"ET_EXEC"


//--------------------- .note.nv.tkinfo           --------------------------
	.section	.note.nv.tkinfo,"",@"SHT_NOTE"
	.sectionflags	@"SHF_NOTE_NV_TKINFO"
	.tkinfo
        /*0018*/ 	.word	0x00000002
        /*0030*/ 	.string	""
        /*0030*/ 	.string	"ptxas"
        /*0030*/ 	.string	"Cuda compilation tools, release 13.0, V13.0.88"
        /*0030*/ 	.string	"Build cuda_13.0.r13.0/compiler.36424714_0"
        /*0030*/ 	.string	"-arch sm_100 -m 64 "



//--------------------- .note.nv.cuinfo           --------------------------
	.section	.note.nv.cuinfo,"",@"SHT_NOTE"
	.sectionflags	@"SHF_NOTE_NV_CUINFO"
        /*0018*/ 	.short	0x0002
        /*001a*/ 	.short	0x0064
        /*001c*/ 	.short	0x0082
	.zero		2


//--------------------- .nv.info                  --------------------------
	.section	.nv.info,"",@"SHT_CUDA_INFO"
	.align	4


	//----- nvinfo : EIATTR_REGCOUNT
	.align		4
        /*0000*/ 	.byte	0x04, 0x2f
        /*0002*/ 	.short	(.L_1 - .L_0)
	.align		4
.L_0:
        /*0004*/ 	.word	index@(_Z21conv2d_backward_inputPKfS0_Pfiiiiii)
        /*0008*/ 	.word	0x00000004


	//----- nvinfo : EIATTR_FRAME_SIZE
	.align		4
.L_1:
        /*000c*/ 	.byte	0x04, 0x11
        /*000e*/ 	.short	(.L_3 - .L_2)
	.align		4
.L_2:
        /*0010*/ 	.word	index@(_Z21conv2d_backward_inputPKfS0_Pfiiiiii)
        /*0014*/ 	.word	0x00000000


	//----- nvinfo : EIATTR_MIN_STACK_SIZE
	.align		4
.L_3:
        /*0018*/ 	.byte	0x04, 0x12
        /*001a*/ 	.short	(.L_5 - .L_4)
	.align		4
.L_4:
        /*001c*/ 	.word	index@(_Z21conv2d_backward_inputPKfS0_Pfiiiiii)
        /*0020*/ 	.word	0x00000000
.L_5:


//--------------------- .nv.compat                --------------------------
	.section	.nv.compat,"",@"SHT_CUDA_COMPAT_INFO"
	.align	4
        /*0000*/ 	.byte	0x02, 0x09, 0x00, 0x00, 0x02, 0x02, 0x01, 0x00, 0x02, 0x05, 0x05, 0x00, 0x03, 0x07, 0x01, 0x01
        /*0010*/ 	.byte	0x02, 0x03, 0x00, 0x00, 0x02, 0x06, 0x01, 0x00, 0x04, 0x0b, 0x08, 0x00, 0x09, 0x00, 0x00, 0x00
        /*0020*/ 	.byte	0x00, 0x00, 0x00, 0x00


//--------------------- .nv.info._Z21conv2d_backward_inputPKfS0_Pfiiiiii --------------------------
	.section	.nv.info._Z21conv2d_backward_inputPKfS0_Pfiiiiii,"",@"SHT_CUDA_INFO"
	.sectionflags	@""
	.align	4


	//----- nvinfo : EIATTR_CUDA_API_VERSION
	.align		4
        /*0000*/ 	.byte	0x04, 0x37
        /*0002*/ 	.short	(.L_7 - .L_6)
.L_6:
        /*0004*/ 	.word	0x00000082


	//----- nvinfo : EIATTR_KPARAM_INFO
	.align		4
.L_7:
        /*0008*/ 	.byte	0x04, 0x17
        /*000a*/ 	.short	(.L_9 - .L_8)
.L_8:
        /*000c*/ 	.word	0x00000000
        /*0010*/ 	.short	0x0008
        /*0012*/ 	.short	0x002c
        /*0014*/ 	.byte	0x00, 0xf0, 0x11, 0x00


	//----- nvinfo : EIATTR_KPARAM_INFO
	.align		4
.L_9:
        /*0018*/ 	.byte	0x04, 0x17
        /*001a*/ 	.short	(.L_11 - .L_10)
.L_10:
        /*001c*/ 	.word	0x00000000
        /*0020*/ 	.short	0x0007
        /*0022*/ 	.short	0x0028
        /*0024*/ 	.byte	0x00, 0xf0, 0x11, 0x00


	//----- nvinfo : EIATTR_KPARAM_INFO
	.align		4
.L_11:
        /*0028*/ 	.byte	0x04, 0x17
        /*002a*/ 	.short	(.L_13 - .L_12)
.L_12:
        /*002c*/ 	.word	0x00000000
        /*0030*/ 	.short	0x0006
        /*0032*/ 	.short	0x0024
        /*0034*/ 	.byte	0x00, 0xf0, 0x11, 0x00


	//----- nvinfo : EIATTR_KPARAM_INFO
	.align		4
.L_13:
        /*0038*/ 	.byte	0x04, 0x17
        /*003a*/ 	.short	(.L_15 - .L_14)
.L_14:
        /*003c*/ 	.word	0x00000000
        /*0040*/ 	.short	0x0005
        /*0042*/ 	.short	0x0020
        /*0044*/ 	.byte	0x00, 0xf0, 0x11, 0x00


	//----- nvinfo : EIATTR_KPARAM_INFO
	.align		4
.L_15:
        /*0048*/ 	.byte	0x04, 0x17
        /*004a*/ 	.short	(.L_17 - .L_16)
.L_16:
        /*004c*/ 	.word	0x00000000
        /*0050*/ 	.short	0x0004
        /*0052*/ 	.short	0x001c
        /*0054*/ 	.byte	0x00, 0xf0, 0x11, 0x00


	//----- nvinfo : EIATTR_KPARAM_INFO
	.align		4
.L_17:
        /*0058*/ 	.byte	0x04, 0x17
        /*005a*/ 	.short	(.L_19 - .L_18)
.L_18:
        /*005c*/ 	.word	0x00000000
        /*0060*/ 	.short	0x0003
        /*0062*/ 	.short	0x0018
        /*0064*/ 	.byte	0x00, 0xf0, 0x11, 0x00


	//----- nvinfo : EIATTR_KPARAM_INFO
	.align		4
.L_19:
        /*0068*/ 	.byte	0x04, 0x17
        /*006a*/ 	.short	(.L_21 - .L_20)
.L_20:
        /*006c*/ 	.word	0x00000000
        /*0070*/ 	.short	0x0002
        /*0072*/ 	.short	0x0010
        /*0074*/ 	.byte	0x00, 0xf5, 0x21, 0x00


	//----- nvinfo : EIATTR_KPARAM_INFO
	.align		4
.L_21:
        /*0078*/ 	.byte	0x04, 0x17
        /*007a*/ 	.short	(.L_23 - .L_22)
.L_22:
        /*007c*/ 	.word	0x00000000
        /*0080*/ 	.short	0x0001
        /*0082*/ 	.short	0x0008
        /*0084*/ 	.byte	0x00, 0xf5, 0x21, 0x00


	//----- nvinfo : EIATTR_KPARAM_INFO
	.align		4
.L_23:
        /*0088*/ 	.byte	0x04, 0x17
        /*008a*/ 	.short	(.L_25 - .L_24)
.L_24:
        /*008c*/ 	.word	0x00000000
        /*0090*/ 	.short	0x0000
        /*0092*/ 	.short	0x0000
        /*0094*/ 	.byte	0x00, 0xf5, 0x21, 0x00


	//----- nvinfo : EIATTR_SPARSE_MMA_MASK
	.align		4
.L_25:
        /*0098*/ 	.byte	0x03, 0x50
        /*009a*/ 	.short	0x0000


	//----- nvinfo : EIATTR_MAXREG_COUNT
	.align		4
        /*009c*/ 	.byte	0x03, 0x1b
        /*009e*/ 	.short	0x00ff


	//----- nvinfo : EIATTR_MERCURY_ISA_VERSION
	.align		4
        /*00a0*/ 	.byte	0x03, 0x5f
        /*00a2*/ 	.short	0x0101


	//----- nvinfo : EIATTR_VRC_CTA_INIT_COUNT
	.align		4
        /*00a4*/ 	.byte	0x02, 0x4a
	.zero		1
	.zero		1


	//----- nvinfo : EIATTR_EXIT_INSTR_OFFSETS
	.align		4
        /*00a8*/ 	.byte	0x04, 0x1c
        /*00aa*/ 	.short	(.L_27 - .L_26)


	//   ....[0]....
.L_26:
        /*00ac*/ 	.word	0x00000010


	//----- nvinfo : EIATTR_CBANK_PARAM_SIZE
	.align		4
.L_27:
        /*00b0*/ 	.byte	0x03, 0x19
        /*00b2*/ 	.short	0x0030


	//----- nvinfo : EIATTR_PARAM_CBANK
	.align		4
        /*00b4*/ 	.byte	0x04, 0x0a
        /*00b6*/ 	.short	(.L_29 - .L_28)
	.align		4
.L_28:
        /*00b8*/ 	.word	index@(.nv.constant0._Z21conv2d_backward_inputPKfS0_Pfiiiiii)
        /*00bc*/ 	.short	0x0380
        /*00be*/ 	.short	0x0030


	//----- nvinfo : EIATTR_SW_WAR
	.align		4
.L_29:
        /*00c0*/ 	.byte	0x04, 0x36
        /*00c2*/ 	.short	(.L_31 - .L_30)
.L_30:
        /*00c4*/ 	.word	0x00000008
.L_31:


//--------------------- .nv.callgraph             --------------------------
	.section	.nv.callgraph,"",@"SHT_CUDA_CALLGRAPH"
	.align	4
	.sectionentsize	8
	.align		4
        /*0000*/ 	.word	0x00000000
	.align		4
        /*0004*/ 	.word	0xffffffff
	.align		4
        /*0008*/ 	.word	0x00000000
	.align		4
        /*000c*/ 	.word	0xfffffffe
	.align		4
        /*0010*/ 	.word	0x00000000
	.align		4
        /*0014*/ 	.word	0xfffffffd
	.align		4
        /*0018*/ 	.word	0x00000000
	.align		4
        /*001c*/ 	.word	0xfffffffc


//--------------------- .text._Z21conv2d_backward_inputPKfS0_Pfiiiiii --------------------------
	.section	.text._Z21conv2d_backward_inputPKfS0_Pfiiiiii,"ax",@progbits
	.align	128
        .global         _Z21conv2d_backward_inputPKfS0_Pfiiiiii
        .type           _Z21conv2d_backward_inputPKfS0_Pfiiiiii,@function
        .size           _Z21conv2d_backward_inputPKfS0_Pfiiiiii,(.L_x_1 - _Z21conv2d_backward_inputPKfS0_Pfiiiiii)
        .other          _Z21conv2d_backward_inputPKfS0_Pfiiiiii,@"STO_CUDA_ENTRY STV_DEFAULT"
_Z21conv2d_backward_inputPKfS0_Pfiiiiii:
.text._Z21conv2d_backward_inputPKfS0_Pfiiiiii:
[----:B------:R-:W-:Y:S01]  /*0000*/  LDC R1, c[0x0][0x37c] ;  /* 0x0000df00ff017b82 */ /* 0x000fe20000000800 */
[----:B------:R-:W-:Y:S05]  /*0010*/  EXIT ;  /* 0x000000000000794d */ /* 0x000fea0003800000 */
.L_x_0:
[----:B------:R-:W-:-:S00]  /*0020*/  BRA `(.L_x_0) ;  /* 0xfffffffc00fc7947 */ /* 0x000fc0000383ffff */
[----:B------:R-:W-:-:S00]  /*0030*/  NOP ;  /* 0x0000000000007918 */ /* 0x000fc00000000000 */
        /* <DEDUP_REMOVED lines=12> */
.L_x_1:


//--------------------- .nv.shared.reserved.0     --------------------------
	.section	.nv.shared.reserved.0,"aw",@nobits
	.weak		__nv_reservedSMEM_offset_0_alias
	.size		__nv_reservedSMEM_offset_0_alias, 0, 64
	.other		__nv_reservedSMEM_offset_0_alias,@"STO_CUDA_RESERVED_SHARED STV_DEFAULT"
__nv_reservedSMEM_offset_0_alias:
	.zero		0
	.zero		64


//--------------------- .nv.constant0._Z21conv2d_backward_inputPKfS0_Pfiiiiii --------------------------
	.section	.nv.constant0._Z21conv2d_backward_inputPKfS0_Pfiiiiii,"a",@progbits
	.sectionflags	@""
	.align	4
.nv.constant0._Z21conv2d_backward_inputPKfS0_Pfiiiiii:
	.zero		944


//--------------------- SYMBOLS --------------------------

	.type		.nv.reservedSmem.offset0,@object
	.size		.nv.reservedSmem.offset0,0x4
